//
// Generated by NVIDIA NVVM Compiler
//
// Compiler Build ID: CL-36424714
// Cuda compilation tools, release 13.0, V13.0.88
// Based on NVVM 20.0.0
//

.version 9.0
.target sm_100
.address_size 64

	// .globl	_Z16mat_vec_multiplyPKfS0_Pfmm
.extern .shared .align 16 .b8 partial_sums[];

.visible .entry _Z16mat_vec_multiplyPKfS0_Pfmm(
	.param .u64 .ptr .align 1 _Z16mat_vec_multiplyPKfS0_Pfmm_param_0,
	.param .u64 .ptr .align 1 _Z16mat_vec_multiplyPKfS0_Pfmm_param_1,
	.param .u64 .ptr .align 1 _Z16mat_vec_multiplyPKfS0_Pfmm_param_2,
	.param .u64 _Z16mat_vec_multiplyPKfS0_Pfmm_param_3,
	.param .u64 _Z16mat_vec_multiplyPKfS0_Pfmm_param_4
)
{
	.reg .pred 	%p<20>;
	.reg .b32 	%r<67>;
	.reg .b32 	%f<102>;
	.reg .b64 	%rd<22>;

	ld.param.u64 	%rd8, [_Z16mat_vec_multiplyPKfS0_Pfmm_param_0];
	ld.param.u64 	%rd9, [_Z16mat_vec_multiplyPKfS0_Pfmm_param_1];
	ld.param.u64 	%rd10, [_Z16mat_vec_multiplyPKfS0_Pfmm_param_2];
	ld.param.u64 	%rd12, [_Z16mat_vec_multiplyPKfS0_Pfmm_param_3];
	ld.param.u64 	%rd11, [_Z16mat_vec_multiplyPKfS0_Pfmm_param_4];
	mov.u32 	%r26, %ctaid.y;
	mov.u32 	%r27, %ntid.y;
	mov.u32 	%r28, %tid.y;
	mad.lo.s32 	%r29, %r26, %r27, %r28;
	mov.u32 	%r1, %tid.x;
	mov.u32 	%r2, %ntid.x;
	shr.u32 	%r3, %r2, 5;
	cvt.u64.u32 	%rd1, %r29;
	setp.le.u64 	%p1, %rd12, %rd1;
	@%p1 bra 	$L__BB0_21;
	cvt.u64.u32 	%rd21, %r1;
	setp.le.u64 	%p2, %rd11, %rd21;
	mov.f32 	%f92, 0f00000000;
	@%p2 bra 	$L__BB0_4;
	mul.lo.s64 	%rd3, %rd11, %rd1;
	cvta.to.global.u64 	%rd4, %rd8;
	cvta.to.global.u64 	%rd5, %rd9;
	mov.f32 	%f92, 0f00000000;
	mov.u32 	%r59, %r1;
$L__BB0_3:
	add.s64 	%rd13, %rd21, %rd3;
	shl.b64 	%rd14, %rd13, 2;
	add.s64 	%rd15, %rd4, %rd14;
	ld.global.nc.f32 	%f20, [%rd15];
	shl.b64 	%rd16, %rd21, 2;
	add.s64 	%rd17, %rd5, %rd16;
	ld.global.nc.f32 	%f21, [%rd17];
	fma.rn.f32 	%f92, %f20, %f21, %f92;
	add.s32 	%r59, %r59, %r2;
	cvt.s64.s32 	%rd21, %r59;
	setp.gt.u64 	%p3, %rd11, %rd21;
	@%p3 bra 	$L__BB0_3;
$L__BB0_4:
	mov.b32 	%r30, %f92;
	shfl.sync.down.b32	%r31|%p4, %r30, 16, 31, -1;
	mov.b32 	%f22, %r31;
	add.f32 	%f23, %f92, %f22;
	mov.b32 	%r32, %f23;
	shfl.sync.down.b32	%r33|%p5, %r32, 8, 31, -1;
	mov.b32 	%f24, %r33;
	add.f32 	%f25, %f23, %f24;
	mov.b32 	%r34, %f25;
	shfl.sync.down.b32	%r35|%p6, %r34, 4, 31, -1;
	mov.b32 	%f26, %r35;
	add.f32 	%f27, %f25, %f26;
	mov.b32 	%r36, %f27;
	shfl.sync.down.b32	%r37|%p7, %r36, 2, 31, -1;
	mov.b32 	%f28, %r37;
	add.f32 	%f29, %f27, %f28;
	mov.b32 	%r38, %f29;
	shfl.sync.down.b32	%r39|%p8, %r38, 1, 31, -1;
	mov.b32 	%f30, %r39;
	add.f32 	%f4, %f29, %f30;
	and.b32  	%r40, %r1, 31;
	setp.ne.s32 	%p9, %r40, 0;
	@%p9 bra 	$L__BB0_6;
	shr.u32 	%r41, %r1, 3;
	and.b32  	%r42, %r41, 124;
	mov.u32 	%r43, partial_sums;
	add.s32 	%r44, %r43, %r42;
	st.shared.f32 	[%r44], %f4;
$L__BB0_6:
	bar.sync 	0;
	setp.ne.s32 	%p10, %r1, 0;
	@%p10 bra 	$L__BB0_21;
	setp.lt.u32 	%p11, %r2, 32;
	mov.f32 	%f101, 0f00000000;
	@%p11 bra 	$L__BB0_20;
	add.s32 	%r46, %r3, -1;
	and.b32  	%r6, %r3, 15;
	setp.lt.u32 	%p12, %r46, 15;
	mov.f32 	%f101, 0f00000000;
	mov.b32 	%r63, 0;
	@%p12 bra 	$L__BB0_11;
	and.b32  	%r63, %r3, 48;
	mov.u32 	%r48, partial_sums;
	add.s32 	%r60, %r48, 32;
	and.b32  	%r50, %r3, 134217712;
	neg.s32 	%r61, %r50;
	mov.f32 	%f101, 0f00000000;
$L__BB0_10:
	.pragma "nounroll";
	ld.shared.v4.f32 	{%f35, %f36, %f37, %f38}, [%r60+-32];
	add.f32 	%f39, %f101, %f35;
	add.f32 	%f40, %f39, %f36;
	add.f32 	%f41, %f40, %f37;
	add.f32 	%f42, %f41, %f38;
	ld.shared.v4.f32 	{%f43, %f44, %f45, %f46}, [%r60+-16];
	add.f32 	%f47, %f42, %f43;
	add.f32 	%f48, %f47, %f44;
	add.f32 	%f49, %f48, %f45;
	add.f32 	%f50, %f49, %f46;
	ld.shared.v4.f32 	{%f51, %f52, %f53, %f54}, [%r60];
	add.f32 	%f55, %f50, %f51;
	add.f32 	%f56, %f55, %f52;
	add.f32 	%f57, %f56, %f53;
	add.f32 	%f58, %f57, %f54;
	ld.shared.v4.f32 	{%f59, %f60, %f61, %f62}, [%r60+16];
	add.f32 	%f63, %f58, %f59;
	add.f32 	%f64, %f63, %f60;
	add.f32 	%f65, %f64, %f61;
	add.f32 	%f101, %f65, %f62;
	add.s32 	%r61, %r61, 16;
	add.s32 	%r60, %r60, 64;
	setp.ne.s32 	%p13, %r61, 0;
	@%p13 bra 	$L__BB0_10;
$L__BB0_11:
	setp.eq.s32 	%p14, %r6, 0;
	@%p14 bra 	$L__BB0_20;
	and.b32  	%r14, %r3, 7;
	setp.lt.u32 	%p15, %r6, 8;
	@%p15 bra 	$L__BB0_14;
	shl.b32 	%r51, %r63, 2;
	mov.u32 	%r52, partial_sums;
	add.s32 	%r53, %r52, %r51;
	ld.shared.f32 	%f67, [%r53];
	add.f32 	%f68, %f101, %f67;
	ld.shared.f32 	%f69, [%r53+4];
	add.f32 	%f70, %f68, %f69;
	ld.shared.f32 	%f71, [%r53+8];
	add.f32 	%f72, %f70, %f71;
	ld.shared.f32 	%f73, [%r53+12];
	add.f32 	%f74, %f72, %f73;
	ld.shared.f32 	%f75, [%r53+16];
	add.f32 	%f76, %f74, %f75;
	ld.shared.f32 	%f77, [%r53+20];
	add.f32 	%f78, %f76, %f77;
	ld.shared.f32 	%f79, [%r53+24];
	add.f32 	%f80, %f78, %f79;
	ld.shared.f32 	%f81, [%r53+28];
	add.f32 	%f101, %f80, %f81;
	add.s32 	%r63, %r63, 8;
$L__BB0_14:
	setp.eq.s32 	%p16, %r14, 0;
	@%p16 bra 	$L__BB0_20;
	and.b32  	%r17, %r3, 3;
	setp.lt.u32 	%p17, %r14, 4;
	@%p17 bra 	$L__BB0_17;
	shl.b32 	%r54, %r63, 2;
	mov.u32 	%r55, partial_sums;
	add.s32 	%r56, %r55, %r54;
	ld.shared.f32 	%f83, [%r56];
	add.f32 	%f84, %f101, %f83;
	ld.shared.f32 	%f85, [%r56+4];
	add.f32 	%f86, %f84, %f85;
	ld.shared.f32 	%f87, [%r56+8];
	add.f32 	%f88, %f86, %f87;
	ld.shared.f32 	%f89, [%r56+12];
	add.f32 	%f101, %f88, %f89;
	add.s32 	%r63, %r63, 4;
$L__BB0_17:
	setp.eq.s32 	%p18, %r17, 0;
	@%p18 bra 	$L__BB0_20;
	shl.b32 	%r57, %r63, 2;
	mov.u32 	%r58, partial_sums;
	add.s32 	%r66, %r58, %r57;
	neg.s32 	%r65, %r17;
$L__BB0_19:
	.pragma "nounroll";
	ld.shared.f32 	%f90, [%r66];
	add.f32 	%f101, %f101, %f90;
	add.s32 	%r66, %r66, 4;
	add.s32 	%r65, %r65, 1;
	setp.ne.s32 	%p19, %r65, 0;
	@%p19 bra 	$L__BB0_19;
$L__BB0_20:
	cvta.to.global.u64 	%rd18, %rd10;
	shl.b64 	%rd19, %rd1, 2;
	add.s64 	%rd20, %rd18, %rd19;
	st.global.f32 	[%rd20], %f101;
$L__BB0_21:
	ret;

}


// ===== COMPILED SASS (sm_100) =====

	.target	sm_100

	.elftype	@"ET_EXEC"


//--------------------- .note.nv.tkinfo           --------------------------
	.section	.note.nv.tkinfo,"",@"SHT_NOTE"
	.sectionflags	@"SHF_NOTE_NV_TKINFO"
	.tkinfo
        /*0018*/ 	.word	0x00000002
        /*0030*/ 	.string	""
        /*0030*/ 	.string	"ptxas"
        /*0030*/ 	.string	"Cuda compilation tools, release 13.0, V13.0.88"
        /*0030*/ 	.string	"Build cuda_13.0.r13.0/compiler.36424714_0"
        /*0030*/ 	.string	"-arch sm_100 -m 64 "



//--------------------- .note.nv.cuinfo           --------------------------
	.section	.note.nv.cuinfo,"",@"SHT_NOTE"
	.sectionflags	@"SHF_NOTE_NV_CUINFO"
        /*0018*/ 	.short	0x0002
        /*001a*/ 	.short	0x0064
        /*001c*/ 	.short	0x0082
	.zero		2


//--------------------- .nv.info                  --------------------------
	.section	.nv.info,"",@"SHT_CUDA_INFO"
	.align	4


	//----- nvinfo : EIATTR_REGCOUNT
	.align		4
        /*0000*/ 	.byte	0x04, 0x2f
        /*0002*/ 	.short	(.L_1 - .L_0)
	.align		4
.L_0:
        /*0004*/ 	.word	index@(_Z16mat_vec_multiplyPKfS0_Pfmm)
        /*0008*/ 	.word	0x00000016


	//----- nvinfo : EIATTR_FRAME_SIZE
	.align		4
.L_1:
        /*000c*/ 	.byte	0x04, 0x11
        /*000e*/ 	.short	(.L_3 - .L_2)
	.align		4
.L_2:
        /*0010*/ 	.word	index@(_Z16mat_vec_multiplyPKfS0_Pfmm)
        /*0014*/ 	.word	0x00000000


	//----- nvinfo : EIATTR_MIN_STACK_SIZE
	.align		4
.L_3:
        /*0018*/ 	.byte	0x04, 0x12
        /*001a*/ 	.short	(.L_5 - .L_4)
	.align		4
.L_4:
        /*001c*/ 	.word	index@(_Z16mat_vec_multiplyPKfS0_Pfmm)
        /*0020*/ 	.word	0x00000000
.L_5:


//--------------------- .nv.compat                --------------------------
	.section	.nv.compat,"",@"SHT_CUDA_COMPAT_INFO"
	.align	4
        /*0000*/ 	.byte	0x02, 0x09, 0x00, 0x00, 0x02, 0x02, 0x01, 0x00, 0x02, 0x05, 0x05, 0x00, 0x03, 0x07, 0x01, 0x01
        /*0010*/ 	.byte	0x02, 0x03, 0x00, 0x00, 0x02, 0x06, 0x01, 0x00, 0x04, 0x0b, 0x08, 0x00, 0x09, 0x00, 0x00, 0x00
        /*0020*/ 	.byte	0x00, 0x00, 0x00, 0x00


//--------------------- .nv.info._Z16mat_vec_multiplyPKfS0_Pfmm --------------------------
	.section	.nv.info._Z16mat_vec_multiplyPKfS0_Pfmm,"",@"SHT_CUDA_INFO"
	.sectionflags	@""
	.align	4


	//----- nvinfo : EIATTR_CUDA_API_VERSION
	.align		4
        /*0000*/ 	.byte	0x04, 0x37
        /*0002*/ 	.short	(.L_7 - .L_6)
.L_6:
        /*0004*/ 	.word	0x00000082


	//----- nvinfo : EIATTR_KPARAM_INFO
	.align		4
.L_7:
        /*0008*/ 	.byte	0x04, 0x17
        /*000a*/ 	.short	(.L_9 - .L_8)
.L_8:
        /*000c*/ 	.word	0x00000000
        /*0010*/ 	.short	0x0004
        /*0012*/ 	.short	0x0020
        /*0014*/ 	.byte	0x00, 0xf0, 0x21, 0x00


	//----- nvinfo : EIATTR_KPARAM_INFO
	.align		4
.L_9:
        /*0018*/ 	.byte	0x04, 0x17
        /*001a*/ 	.short	(.L_11 - .L_10)
.L_10:
        /*001c*/ 	.word	0x00000000
        /*0020*/ 	.short	0x0003
        /*0022*/ 	.short	0x0018
        /*0024*/ 	.byte	0x00, 0xf0, 0x21, 0x00


	//----- nvinfo : EIATTR_KPARAM_INFO
	.align		4
.L_11:
        /*0028*/ 	.byte	0x04, 0x17
        /*002a*/ 	.short	(.L_13 - .L_12)
.L_12:
        /*002c*/ 	.word	0x00000000
        /*0030*/ 	.short	0x0002
        /*0032*/ 	.short	0x0010
        /*0034*/ 	.byte	0x00, 0xf5, 0x21, 0x00


	//----- nvinfo : EIATTR_KPARAM_INFO
	.align		4
.L_13:
        /*0038*/ 	.byte	0x04, 0x17
        /*003a*/ 	.short	(.L_15 - .L_14)
.L_14:
        /*003c*/ 	.word	0x00000000
        /*0040*/ 	.short	0x0001
        /*0042*/ 	.short	0x0008
        /*0044*/ 	.byte	0x00, 0xf5, 0x21, 0x00


	//----- nvinfo : EIATTR_KPARAM_INFO
	.align		4
.L_15:
        /*0048*/ 	.byte	0x04, 0x17
        /*004a*/ 	.short	(.L_17 - .L_16)
.L_16:
        /*004c*/ 	.word	0x00000000
        /*0050*/ 	.short	0x0000
        /*0052*/ 	.short	0x0000
        /*0054*/ 	.byte	0x00, 0xf5, 0x21, 0x00


	//----- nvinfo : EIATTR_SPARSE_MMA_MASK
	.align		4
.L_17:
        /*0058*/ 	.byte	0x03, 0x50
        /*005a*/ 	.short	0x0000


	//----- nvinfo : EIATTR_MAXREG_COUNT
	.align		4
        /*005c*/ 	.byte	0x03, 0x1b
        /*005e*/ 	.short	0x00ff


	//----- nvinfo : EIATTR_NUM_BARRIERS
	.align		4
        /*0060*/ 	.byte	0x02, 0x4c
        /*0062*/ 	.byte	0x01
	.zero		1


	//----- nvinfo : EIATTR_MERCURY_ISA_VERSION
	.align		4
        /*0064*/ 	.byte	0x03, 0x5f
        /*0066*/ 	.short	0x0101


	//----- nvinfo : EIATTR_COOP_GROUP_MASK_REGIDS
	.align		4
        /*0068*/ 	.byte	0x04, 0x29
        /*006a*/ 	.short	(.L_19 - .L_18)


	//   ....[0]....
.L_18:
        /*006c*/ 	.word	0xffffffff


	//   ....[1]....
        /*0070*/ 	.word	0xffffffff


	//   ....[2]....
        /*0074*/ 	.word	0xffffffff


	//   ....[3]....
        /*0078*/ 	.word	0xffffffff


	//   ....[4]....
        /*007c*/ 	.word	0xffffffff


	//----- nvinfo : EIATTR_COOP_GROUP_INSTR_OFFSETS
	.align		4
.L_19:
        /*0080*/ 	.byte	0x04, 0x28
        /*0082*/ 	.short	(.L_21 - .L_20)


	//   ....[0]....
.L_20:
        /*0084*/ 	.word	0x00000290


	//   ....[1]....
        /*0088*/ 	.word	0x00000300


	//   ....[2]....
        /*008c*/ 	.word	0x00000340


	//   ....[3]....
        /*0090*/ 	.word	0x00000370


	//   ....[4]....
        /*0094*/ 	.word	0x00000390


	//----- nvinfo : EIATTR_VRC_CTA_INIT_COUNT
	.align		4
.L_21:
        /*0098*/ 	.byte	0x02, 0x4a
	.zero		1
	.zero		1


	//----- nvinfo : EIATTR_EXIT_INSTR_OFFSETS
	.align		4
        /*009c*/ 	.byte	0x04, 0x1c
        /*009e*/ 	.short	(.L_23 - .L_22)


	//   ....[0]....
.L_22:
        /*00a0*/ 	.word	0x00000090


	//   ....[1]....
        /*00a4*/ 	.word	0x000003d0


	//   ....[2]....
        /*00a8*/ 	.word	0x000009c0


	//----- nvinfo : EIATTR_CRS_STACK_SIZE
	.align		4
.L_23:
        /*00ac*/ 	.byte	0x04, 0x1e
        /*00ae*/ 	.short	(.L_25 - .L_24)
.L_24:
        /*00b0*/ 	.word	0x00000000


	//----- nvinfo : EIATTR_CBANK_PARAM_SIZE
	.align		4
.L_25:
        /*00b4*/ 	.byte	0x03, 0x19
        /*00b6*/ 	.short	0x0028


	//----- nvinfo : EIATTR_PARAM_CBANK
	.align		4
        /*00b8*/ 	.byte	0x04, 0x0a
        /*00ba*/ 	.short	(.L_27 - .L_26)
	.align		4
.L_26:
        /*00bc*/ 	.word	index@(.nv.constant0._Z16mat_vec_multiplyPKfS0_Pfmm)
        /*00c0*/ 	.short	0x0380
        /*00c2*/ 	.short	0x0028


	//----- nvinfo : EIATTR_SW_WAR
	.align		4
.L_27:
        /*00c4*/ 	.byte	0x04, 0x36
        /*00c6*/ 	.short	(.L_29 - .L_28)
.L_28:
        /*00c8*/ 	.word	0x00000008
.L_29:


//--------------------- .nv.callgraph             --------------------------
	.section	.nv.callgraph,"",@"SHT_CUDA_CALLGRAPH"
	.align	4
	.sectionentsize	8
	.align		4
        /*0000*/ 	.word	0x00000000
	.align		4
        /*0004*/ 	.word	0xffffffff
	.align		4
        /*0008*/ 	.word	0x00000000
	.align		4
        /*000c*/ 	.word	0xfffffffe
	.align		4
        /*0010*/ 	.word	0x00000000
	.align		4
        /*0014*/ 	.word	0xfffffffd
	.align		4
        /*0018*/ 	.word	0x00000000
	.align		4
        /*001c*/ 	.word	0xfffffffc


//--------------------- .text._Z16mat_vec_multiplyPKfS0_Pfmm --------------------------
	.section	.text._Z16mat_vec_multiplyPKfS0_Pfmm,"ax",@progbits
	.align	128
        .global         _Z16mat_vec_multiplyPKfS0_Pfmm
        .type           _Z16mat_vec_multiplyPKfS0_Pfmm,@function
        .size           _Z16mat_vec_multiplyPKfS0_Pfmm,(.L_x_10 - _Z16mat_vec_multiplyPKfS0_Pfmm)
        .other          _Z16mat_vec_multiplyPKfS0_Pfmm,@"STO_CUDA_ENTRY STV_DEFAULT"
_Z16mat_vec_multiplyPKfS0_Pfmm:
.text._Z16mat_vec_multiplyPKfS0_Pfmm:
[----:B------:R-:W-:Y:S01]  /*0000*/  LDC R1, c[0x0][0x37c] ;  /* 0x0000df00ff017b82 */ /* 0x000fe20000000800 */
[----:B------:R-:W0:Y:S07]  /*0010*/  S2R R3, SR_TID.Y ;  /* 0x0000000000037919 */ /* 0x000e2e0000002200 */
[----:B------:R-:W0:Y:S01]  /*0020*/  S2UR UR4, SR_CTAID.Y ;  /* 0x00000000000479c3 */ /* 0x000e220000002600 */
[----:B------:R-:W1:Y:S07]  /*0030*/  LDCU.64 UR6, c[0x0][0x398] ;  /* 0x00007300ff0677ac */ /* 0x000e6e0008000a00 */
[----:B------:R-:W0:Y:S01]  /*0040*/  LDC R0, c[0x0][0x364] ;  /* 0x0000d900ff007b82 */ /* 0x000e220000000800 */
[----:B------:R-:W2:Y:S01]  /*0050*/  LDCU UR10, c[0x0][0x360] ;  /* 0x00006c00ff0a77ac */ /* 0x000ea20008000800 */
[----:B0-----:R-:W-:-:S05]  /*0060*/  IMAD R0, R0, UR4, R3 ;  /* 0x0000000400007c24 */ /* 0x001fca000f8e0203 */
[----:B-1----:R-:W-:-:S04]  /*0070*/  ISETP.GE.U32.AND P0, PT, R0, UR6, PT ;  /* 0x0000000600007c0c */ /* 0x002fc8000bf06070 */
[----:B------:R-:W-:-:S13]  /*0080*/  ISETP.GE.U32.AND.EX P0, PT, RZ, UR7, PT, P0 ;  /* 0x00000007ff007c0c */ /* 0x000fda000bf06100 */
[----:B--2---:R-:W-:Y:S05]  /*0090*/  @P0 EXIT ;  /* 0x000000000000094d */ /* 0x004fea0003800000 */
[----:B------:R-:W0:Y:S01]  /*00a0*/  S2R R2, SR_TID.X ;  /* 0x0000000000027919 */ /* 0x000e220000002100 */
[----:B------:R-:W0:Y:S01]  /*00b0*/  LDCU.64 UR4, c[0x0][0x3a0] ;  /* 0x00007400ff0477ac */ /* 0x000e220008000a00 */
[----:B------:R-:W-:Y:S01]  /*00c0*/  BSSY.RECONVERGENT B0, `(.L_x_0) ;  /* 0x000001c000007945 */ /* 0x000fe20003800200 */
[----:B------:R-:W-:Y:S01]  /*00d0*/  HFMA2 R3, -RZ, RZ, 0, 0 ;  /* 0x00000000ff037431 */ /* 0x000fe200000001ff */
[----:B------:R-:W1:Y:S01]  /*00e0*/  LDCU.64 UR12, c[0x0][0x358] ;  /* 0x00006b00ff0c77ac */ /* 0x000e620008000a00 */
[----:B------:R-:W2:Y:S01]  /*00f0*/  LDCU.128 UR16, c[0x0][0x380] ;  /* 0x00007000ff1077ac */ /* 0x000ea20008000c00 */
[----:B0-----:R-:W-:-:S04]  /*0100*/  ISETP.GE.U32.AND P0, PT, R2, UR4, PT ;  /* 0x0000000402007c0c */ /* 0x001fc8000bf06070 */
[----:B------:R-:W-:-:S13]  /*0110*/  ISETP.GE.U32.AND.EX P0, PT, RZ, UR5, PT, P0 ;  /* 0x00000005ff007c0c */ /* 0x000fda000bf06100 */
[----:B-12---:R-:W-:Y:S05]  /*0120*/  @P0 BRA `(.L_x_1) ;  /* 0x0000000000540947 */ /* 0x006fea0003800000 */
[-C--:B------:R-:W-:Y:S02]  /*0130*/  MOV R11, R2.reuse ;  /* 0x00000002000b7202 */ /* 0x080fe40000000f00 */
[----:B------:R-:W-:Y:S02]  /*0140*/  MOV R12, RZ ;  /* 0x000000ff000c7202 */ /* 0x000fe40000000f00 */
[----:B------:R-:W-:Y:S02]  /*0150*/  MOV R3, RZ ;  /* 0x000000ff00037202 */ /* 0x000fe40000000f00 */
[----:B------:R-:W-:-:S07]  /*0160*/  MOV R10, R2 ;  /* 0x00000002000a7202 */ /* 0x000fce0000000f00 */
.L_x_2:
[----:B------:R-:W-:Y:S02]  /*0170*/  MOV R4, R11 ;  /* 0x0000000b00047202 */ /* 0x000fe40000000f00 */
[----:B------:R-:W-:Y:S02]  /*0180*/  MOV R5, R12 ;  /* 0x0000000c00057202 */ /* 0x000fe40000000f00 */
[----:B------:R-:W-:Y:S01]  /*0190*/  LEA R8, P1, R11, UR18, 0x2 ;  /* 0x000000120b087c11 */ /* 0x000fe2000f8210ff */
[----:B------:R-:W-:-:S03]  /*01a0*/  IMAD.WIDE.U32 R4, R0, UR4, R4 ;  /* 0x0000000400047c25 */ /* 0x000fc6000f8e0004 */
[----:B------:R-:W-:Y:S01]  /*01b0*/  LEA.HI.X R9, R11, UR19, R12, 0x2, P1 ;  /* 0x000000130b097c11 */ /* 0x000fe200088f140c */
[----:B------:R-:W-:Y:S01]  /*01c0*/  IMAD R5, R0, UR5, R5 ;  /* 0x0000000500057c24 */ /* 0x000fe2000f8e0205 */
[----:B------:R-:W-:-:S03]  /*01d0*/  LEA R6, P0, R4, UR16, 0x2 ;  /* 0x0000001004067c11 */ /* 0x000fc6000f8010ff */
[----:B------:R-:W2:Y:S01]  /*01e0*/  LDG.E.CONSTANT R8, desc[UR12][R8.64] ;  /* 0x0000000c08087981 */ /* 0x000ea2000c1e9900 */
[----:B------:R-:W-:-:S05]  /*01f0*/  LEA.HI.X R7, R4, UR17, R5, 0x2, P0 ;  /* 0x0000001104077c11 */ /* 0x000fca00080f1405 */
[----:B------:R-:W2:Y:S01]  /*0200*/  LDG.E.CONSTANT R6, desc[UR12][R6.64] ;  /* 0x0000000c06067981 */ /* 0x000ea2000c1e9900 */
[----:B------:R-:W-:-:S04]  /*0210*/  IADD3 R11, PT, PT, R10, UR10, RZ ;  /* 0x0000000a0a0b7c10 */ /* 0x000fc8000fffe0ff */
[----:B------:R-:W-:Y:S02]  /*0220*/  ISETP.GE.U32.AND P0, PT, R11, UR4, PT ;  /* 0x000000040b007c0c */ /* 0x000fe4000bf06070 */
[----:B------:R-:W-:-:S04]  /*0230*/  SHF.R.S32.HI R12, RZ, 0x1f, R11 ;  /* 0x0000001fff0c7819 */ /* 0x000fc8000001140b */
[----:B------:R-:W-:Y:S02]  /*0240*/  ISETP.GE.U32.AND.EX P0, PT, R12, UR5, PT, P0 ;  /* 0x000000050c007c0c */ /* 0x000fe4000bf06100 */
[----:B------:R-:W-:Y:S01]  /*0250*/  MOV R10, R11 ;  /* 0x0000000b000a7202 */ /* 0x000fe20000000f00 */
[----:B--2---:R-:W-:-:S10]  /*0260*/  FFMA R3, R6, R8, R3 ;  /* 0x0000000806037223 */ /* 0x004fd40000000003 */
[----:B------:R-:W-:Y:S05]  /*0270*/  @!P0 BRA `(.L_x_2) ;  /* 0xfffffffc00bc8947 */ /* 0x000fea000383ffff */
.L_x_1:
[----:B------:R-:W-:Y:S05]  /*0280*/  BSYNC.RECONVERGENT B0 ;  /* 0x0000000000007941 */ /* 0x000fea0003800200 */
.L_x_0:
[----:B------:R-:W0:Y:S01]  /*0290*/  SHFL.DOWN PT, R4, R3, 0x10, 0x1f ;  /* 0x0a001f0003047f89 */ /* 0x000e2200000e0000 */
[C---:B------:R-:W-:Y:S02]  /*02a0*/  LOP3.LUT P0, RZ, R2.reuse, 0x1f, RZ, 0xc0, !PT ;  /* 0x0000001f02ff7812 */ /* 0x040fe4000780c0ff */
[----:B------:R-:W-:-:S11]  /*02b0*/  ISETP.NE.AND P1, PT, R2, RZ, PT ;  /* 0x000000ff0200720c */ /* 0x000fd60003f25270 */
[----:B------:R-:W1:Y:S01]  /*02c0*/  @!P0 S2R R10, SR_CgaCtaId ;  /* 0x00000000000a8919 */ /* 0x000e620000008800 */
[----:B------:R-:W-:Y:S01]  /*02d0*/  @!P0 MOV R9, 0x400 ;  /* 0x0000040000098802 */ /* 0x000fe20000000f00 */
[----:B0-----:R-:W-:Y:S01]  /*02e0*/  FADD R4, R4, R3 ;  /* 0x0000000304047221 */ /* 0x001fe20000000000 */
[----:B------:R-:W-:-:S04]  /*02f0*/  @!P0 SHF.R.U32.HI R3, RZ, 0x3, R2 ;  /* 0x00000003ff038819 */ /* 0x000fc80000011602 */
[----:B------:R-:W0:Y:S01]  /*0300*/  SHFL.DOWN PT, R5, R4, 0x8, 0x1f ;  /* 0x09001f0004057f89 */ /* 0x000e2200000e0000 */
[----:B------:R-:W-:Y:S01]  /*0310*/  @!P0 LOP3.LUT R3, R3, 0x7c, RZ, 0xc0, !PT ;  /* 0x0000007c03038812 */ /* 0x000fe200078ec0ff */
[----:B0-----:R-:W-:Y:S01]  /*0320*/  FADD R5, R4, R5 ;  /* 0x0000000504057221 */ /* 0x001fe20000000000 */
[----:B-1----:R-:W-:-:S04]  /*0330*/  @!P0 LEA R4, R10, R9, 0x18 ;  /* 0x000000090a048211 */ /* 0x002fc800078ec0ff */
[----:B------:R-:W0:Y:S01]  /*0340*/  SHFL.DOWN PT, R6, R5, 0x4, 0x1f ;  /* 0x08801f0005067f89 */ /* 0x000e2200000e0000 */
[----:B------:R-:W-:Y:S01]  /*0350*/  @!P0 IADD3 R3, PT, PT, R3, R4, RZ ;  /* 0x0000000403038210 */ /* 0x000fe20007ffe0ff */
[----:B0-----:R-:W-:-:S05]  /*0360*/  FADD R6, R5, R6 ;  /* 0x0000000605067221 */ /* 0x001fca0000000000 */
[----:B------:R-:W0:Y:S02]  /*0370*/  SHFL.DOWN PT, R7, R6, 0x2, 0x1f ;  /* 0x08401f0006077f89 */ /* 0x000e2400000e0000 */
[----:B0-----:R-:W-:-:S05]  /*0380*/  FADD R7, R6, R7 ;  /* 0x0000000706077221 */ /* 0x001fca0000000000 */
[----:B------:R-:W0:Y:S02]  /*0390*/  SHFL.DOWN PT, R8, R7, 0x1, 0x1f ;  /* 0x08201f0007087f89 */ /* 0x000e2400000e0000 */
[----:B0-----:R-:W-:-:S05]  /*03a0*/  FADD R8, R7, R8 ;  /* 0x0000000807087221 */ /* 0x001fca0000000000 */
[----:B------:R0:W-:Y:S01]  /*03b0*/  @!P0 STS [R3], R8 ;  /* 0x0000000803008388 */ /* 0x0001e20000000800 */
[----:B------:R-:W-:Y:S06]  /*03c0*/  BAR.SYNC.DEFER_BLOCKING 0x0 ;  /* 0x0000000000007b1d */ /* 0x000fec0000010000 */
[----:B------:R-:W-:Y:S05]  /*03d0*/  @P1 EXIT ;  /* 0x000000000000194d */ /* 0x000fea0003800000 */
[----:B------:R-:W-:Y:S01]  /*03e0*/  UISETP.GE.U32.AND UP0, UPT, UR10, 0x20, UPT ;  /* 0x000000200a00788c */ /* 0x000fe2000bf06070 */
[----:B------:R-:W-:-:S08]  /*03f0*/  HFMA2 R19, -RZ, RZ, 0, 0 ;  /* 0x00000000ff137431 */ /* 0x000fd000000001ff */
[----:B------:R-:W-:Y:S05]  /*0400*/  BRA.U !UP0, `(.L_x_3) ;  /* 0x00000005085c7547 */ /* 0x000fea000b800000 */
[----:B------:R-:W-:Y:S01]  /*0410*/  USHF.R.U32.HI UR7, URZ, 0x5, UR10 ;  /* 0x00000005ff077899 */ /* 0x000fe2000801160a */
[----:B------:R-:W-:-:S03]  /*0420*/  MOV R19, RZ ;  /* 0x000000ff00137202 */ /* 0x000fc60000000f00 */
[----:B------:R-:W-:Y:S02]  /*0430*/  UIADD3 UR4, UPT, UPT, UR7, -0x1, URZ ;  /* 0xffffffff07047890 */ /* 0x000fe4000fffe0ff */
[----:B------:R-:W-:Y:S02]  /*0440*/  ULOP3.LUT UR9, UR7, 0xf, URZ, 0xc0, !UPT ;  /* 0x0000000f07097892 */ /* 0x000fe4000f8ec0ff */
[----:B------:R-:W-:Y:S02]  /*0450*/  UISETP.GE.U32.AND UP1, UPT, UR4, 0xf, UPT ;  /* 0x0000000f0400788c */ /* 0x000fe4000bf26070 */
[----:B------:R-:W-:Y:S01]  /*0460*/  UISETP.NE.AND UP0, UPT, UR9, URZ, UPT ;  /* 0x000000ff0900728c */ /* 0x000fe2000bf05270 */
[----:B------:R-:W-:-:S06]  /*0470*/  UMOV UR4, URZ ;  /* 0x000000ff00047c82 */ /* 0x000fcc0008000000 */
[----:B------:R-:W-:Y:S05]  /*0480*/  BRA.U !UP1, `(.L_x_4) ;  /* 0x0000000109807547 */ /* 0x000fea000b800000 */
[----:B------:R-:W1:Y:S01]  /*0490*/  S2UR UR6, SR_CgaCtaId ;  /* 0x00000000000679c3 */ /* 0x000e620000008800 */
[----:B------:R-:W-:Y:S01]  /*04a0*/  UMOV UR4, 0x400 ;  /* 0x0000040000047882 */ /* 0x000fe20000000000 */
[----:B------:R-:W-:Y:S01]  /*04b0*/  ULOP3.LUT UR5, UR7, 0x7fffff0, URZ, 0xc0, !UPT ;  /* 0x07fffff007057892 */ /* 0x000fe2000f8ec0ff */
[----:B------:R-:W-:Y:S01]  /*04c0*/  MOV R19, RZ ;  /* 0x000000ff00137202 */ /* 0x000fe20000000f00 */
[----:B-1----:R-:W-:Y:S02]  /*04d0*/  ULEA UR8, UR6, UR4, 0x18 ;  /* 0x0000000406087291 */ /* 0x002fe4000f8ec0ff */
[----:B------:R-:W-:Y:S02]  /*04e0*/  UIADD3 UR6, UPT, UPT, -UR5, URZ, URZ ;  /* 0x000000ff05067290 */ /* 0x000fe4000fffe1ff */
[----:B------:R-:W-:Y:S02]  /*04f0*/  ULOP3.LUT UR4, UR7, 0x30, URZ, 0xc0, !UPT ;  /* 0x0000003007047892 */ /* 0x000fe4000f8ec0ff */
[----:B------:R-:W-:-:S12]  /*0500*/  UIADD3 UR5, UPT, UPT, UR8, 0x20, URZ ;  /* 0x0000002008057890 */ /* 0x000fd8000fffe0ff */
.L_x_5:
[----:B------:R-:W1:Y:S01]  /*0510*/  LDS.128 R12, [UR5+-0x20] ;  /* 0xffffe005ff0c7984 */ /* 0x000e620008000c00 */
[----:B------:R-:W-:-:S03]  /*0520*/  UIADD3 UR6, UPT, UPT, UR6, 0x10, URZ ;  /* 0x0000001006067890 */ /* 0x000fc6000fffe0ff */
[----:B0-----:R-:W0:Y:S01]  /*0530*/  LDS.128 R8, [UR5+-0x10] ;  /* 0xfffff005ff087984 */ /* 0x001e220008000c00 */
[----:B------:R-:W-:-:S03]  /*0540*/  UISETP.NE.AND UP1, UPT, UR6, URZ, UPT ;  /* 0x000000ff0600728c */ /* 0x000fc6000bf25270 */
[----:B------:R-:W2:Y:S01]  /*0550*/  LDS.128 R4, [UR5] ;  /* 0x00000005ff047984 */ /* 0x000ea20008000c00 */
[----:B-1----:R-:W-:-:S03]  /*0560*/  FADD R12, R12, R19 ;  /* 0x000000130c0c7221 */ /* 0x002fc60000000000 */
[----:B------:R-:W1:Y:S01]  /*0570*/  LDS.128 R16, [UR5+0x10] ;  /* 0x00001005ff107984 */ /* 0x000e620008000c00 */
[----:B------:R-:W-:Y:S01]  /*0580*/  UIADD3 UR5, UPT, UPT, UR5, 0x40, URZ ;  /* 0x0000004005057890 */ /* 0x000fe2000fffe0ff */
[----:B------:R-:W-:-:S04]  /*0590*/  FADD R13, R13, R12 ;  /* 0x0000000c0d0d7221 */ /* 0x000fc80000000000 */
[----:B------:R-:W-:-:S04]  /*05a0*/  FADD R14, R14, R13 ;  /* 0x0000000d0e0e7221 */ /* 0x000fc80000000000 */
[----:B------:R-:W-:-:S04]  /*05b0*/  FADD R15, R15, R14 ;  /* 0x0000000e0f0f7221 */ /* 0x000fc80000000000 */
[----:B0-----:R-:W-:-:S04]  /*05c0*/  FADD R8, R15, R8 ;  /* 0x000000080f087221 */ /* 0x001fc80000000000 */
[----:B------:R-:W-:-:S04]  /*05d0*/  FADD R9, R9, R8 ;  /* 0x0000000809097221 */ /* 0x000fc80000000000 */
[----:B------:R-:W-:-:S04]  /*05e0*/  FADD R10, R10, R9 ;  /* 0x000000090a0a7221 */ /* 0x000fc80000000000 */
[----:B------:R-:W-:-:S04]  /*05f0*/  FADD R11, R11, R10 ;  /* 0x0000000a0b0b7221 */ /* 0x000fc80000000000 */
[----:B--2---:R-:W-:-:S04]  /*0600*/  FADD R4, R11, R4 ;  /* 0x000000040b047221 */ /* 0x004fc80000000000 */
[----:B------:R-:W-:-:S04]  /*0610*/  FADD R5, R5, R4 ;  /* 0x0000000405057221 */ /* 0x000fc80000000000 */
[----:B------:R-:W-:-:S04]  /*0620*/  FADD R6, R6, R5 ;  /* 0x0000000506067221 */ /* 0x000fc80000000000 */
[----:B------:R-:W-:-:S04]  /*0630*/  FADD R7, R7, R6 ;  /* 0x0000000607077221 */ /* 0x000fc80000000000 */
[----:B-1----:R-:W-:-:S04]  /*0640*/  FADD R16, R7, R16 ;  /* 0x0000001007107221 */ /* 0x002fc80000000000 */
[----:B------:R-:W-:-:S04]  /*0650*/  FADD R17, R17, R16 ;  /* 0x0000001011117221 */ /* 0x000fc80000000000 */
[----:B------:R-:W-:-:S04]  /*0660*/  FADD R18, R18, R17 ;  /* 0x0000001112127221 */ /* 0x000fc80000000000 */
[----:B------:R-:W-:Y:S01]  /*0670*/  FADD R19, R19, R18 ;  /* 0x0000001213137221 */ /* 0x000fe20000000000 */
[----:B------:R-:W-:Y:S06]  /*0680*/  BRA.U UP1, `(.L_x_5) ;  /* 0xfffffffd01a07547 */ /* 0x000fec000b83ffff */
.L_x_4:
[----:B------:R-:W-:Y:S05]  /*0690*/  BRA.U !UP0, `(.L_x_3) ;  /* 0x0000000108b87547 */ /* 0x000fea000b800000 */
[----:B------:R-:W-:Y:S02]  /*06a0*/  UISETP.GE.U32.AND UP0, UPT, UR9, 0x8, UPT ;  /* 0x000000080900788c */ /* 0x000fe4000bf06070 */
[----:B------:R-:W-:-:S04]  /*06b0*/  ULOP3.LUT UR8, UR7, 0x7, URZ, 0xc0, !UPT ;  /* 0x0000000707087892 */ /* 0x000fc8000f8ec0ff */
[----:B------:R-:W-:-:S03]  /*06c0*/  UISETP.NE.AND UP1, UPT, UR8, URZ, UPT ;  /* 0x000000ff0800728c */ /* 0x000fc6000bf25270 */
[----:B------:R-:W-:Y:S08]  /*06d0*/  BRA.U !UP0, `(.L_x_6) ;  /* 0x00000001083c7547 */ /* 0x000ff0000b800000 */
[----:B------:R-:W1:Y:S01]  /*06e0*/  S2UR UR6, SR_CgaCtaId ;  /* 0x00000000000679c3 */ /* 0x000e620000008800 */
[----:B------:R-:W-:Y:S02]  /*06f0*/  UMOV UR5, 0x400 ;  /* 0x0000040000057882 */ /* 0x000fe40000000000 */
[----:B-1----:R-:W-:-:S04]  /*0700*/  ULEA UR5, UR6, UR5, 0x18 ;  /* 0x0000000506057291 */ /* 0x002fc8000f8ec0ff */
[----:B------:R-:W-:Y:S02]  /*0710*/  ULEA UR5, UR4, UR5, 0x2 ;  /* 0x0000000504057291 */ /* 0x000fe4000f8e10ff */
[----:B------:R-:W-:-:S07]  /*0720*/  UIADD3 UR4, UPT, UPT, UR4, 0x8, URZ ;  /* 0x0000000804047890 */ /* 0x000fce000fffe0ff */
[----:B0-----:R-:W0:Y:S04]  /*0730*/  LDS.128 R8, [UR5] ;  /* 0x00000005ff087984 */ /* 0x001e280008000c00 */
[----:B------:R-:W1:Y:S01]  /*0740*/  LDS.128 R4, [UR5+0x10] ;  /* 0x00001005ff047984 */ /* 0x000e620008000c00 */
[----:B0-----:R-:W-:-:S04]  /*0750*/  FADD R8, R19, R8 ;  /* 0x0000000813087221 */ /* 0x001fc80000000000 */
[----:B------:R-:W-:-:S04]  /*0760*/  FADD R9, R8, R9 ;  /* 0x0000000908097221 */ /* 0x000fc80000000000 */
[----:B------:R-:W-:-:S04]  /*0770*/  FADD R10, R9, R10 ;  /* 0x0000000a090a7221 */ /* 0x000fc80000000000 */
[----:B------:R-:W-:-:S04]  /*0780*/  FADD R11, R10, R11 ;  /* 0x0000000b0a0b7221 */ /* 0x000fc80000000000 */
[----:B-1----:R-:W-:-:S04]  /*0790*/  FADD R4, R11, R4 ;  /* 0x000000040b047221 */ /* 0x002fc80000000000 */
[----:B------:R-:W-:-:S04]  /*07a0*/  FADD R5, R4, R5 ;  /* 0x0000000504057221 */ /* 0x000fc80000000000 */
[----:B------:R-:W-:-:S04]  /*07b0*/  FADD R6, R5, R6 ;  /* 0x0000000605067221 */ /* 0x000fc80000000000 */
[----:B------:R-:W-:-:S07]  /*07c0*/  FADD R19, R6, R7 ;  /* 0x0000000706137221 */ /* 0x000fce0000000000 */
.L_x_6:
        /* <DEDUP_REMOVED lines=10> */
[----:B------:R-:W1:Y:S02]  /*0870*/  LDS.128 R4, [UR6] ;  /* 0x00000006ff047984 */ /* 0x000e640008000c00 */
[----:B-1----:R-:W-:-:S04]  /*0880*/  FADD R4, R19, R4 ;  /* 0x0000000413047221 */ /* 0x002fc80000000000 */
[----:B------:R-:W-:-:S04]  /*0890*/  FADD R5, R4, R5 ;  /* 0x0000000504057221 */ /* 0x000fc80000000000 */
[----:B------:R-:W-:-:S04]  /*08a0*/  FADD R6, R5, R6 ;  /* 0x0000000605067221 */ /* 0x000fc80000000000 */
[----:B------:R-:W-:-:S07]  /*08b0*/  FADD R19, R6, R7 ;  /* 0x0000000706137221 */ /* 0x000fce0000000000 */
.L_x_7:
[----:B------:R-:W-:Y:S05]  /*08c0*/  BRA.U !UP1, `(.L_x_3) ;  /* 0x00000001092c7547 */ /* 0x000fea000b800000 */
[----:B------:R-:W1:Y:S01]  /*08d0*/  S2UR UR7, SR_CgaCtaId ;  /* 0x00000000000779c3 */ /* 0x000e620000008800 */
[----:B------:R-:W-:Y:S01]  /*08e0*/  UMOV UR6, 0x400 ;  /* 0x0000040000067882 */ /* 0x000fe20000000000 */
[----:B------:R-:W-:Y:S02]  /*08f0*/  UIADD3 UR5, UPT, UPT, -UR5, URZ, URZ ;  /* 0x000000ff05057290 */ /* 0x000fe4000fffe1ff */
[----:B-1----:R-:W-:-:S04]  /*0900*/  ULEA UR6, UR7, UR6, 0x18 ;  /* 0x0000000607067291 */ /* 0x002fc8000f8ec0ff */
[----:B------:R-:W-:-:S12]  /*0910*/  ULEA UR4, UR4, UR6, 0x2 ;  /* 0x0000000604047291 */ /* 0x000fd8000f8e10ff */
.L_x_8:
[----:B------:R-:W1:Y:S01]  /*0920*/  LDS R2, [UR4] ;  /* 0x00000004ff027984 */ /* 0x000e620008000800 */
[----:B------:R-:W-:Y:S02]  /*0930*/  UIADD3 UR5, UPT, UPT, UR5, 0x1, URZ ;  /* 0x0000000105057890 */ /* 0x000fe4000fffe0ff */
[----:B------:R-:W-:Y:S02]  /*0940*/  UIADD3 UR4, UPT, UPT, UR4, 0x4, URZ ;  /* 0x0000000404047890 */ /* 0x000fe4000fffe0ff */
[----:B------:R-:W-:Y:S01]  /*0950*/  UISETP.NE.AND UP0, UPT, UR5, URZ, UPT ;  /* 0x000000ff0500728c */ /* 0x000fe2000bf05270 */
[----:B-1----:R-:W-:-:S08]  /*0960*/  FADD R19, R2, R19 ;  /* 0x0000001302137221 */ /* 0x002fd00000000000 */
[----:B------:R-:W-:Y:S05]  /*0970*/  BRA.U UP0, `(.L_x_8) ;  /* 0xfffffffd00e87547 */ /* 0x000fea000b83ffff */
.L_x_3:
[----:B------:R-:W1:Y:S02]  /*0980*/  LDCU.64 UR4, c[0x0][0x390] ;  /* 0x00007200ff0477ac */ /* 0x000e640008000a00 */
[----:B-1----:R-:W-:-:S04]  /*0990*/  LEA R2, P0, R0, UR4, 0x2 ;  /* 0x0000000400027c11 */ /* 0x002fc8000f8010ff */
[----:B0-----:R-:W-:-:S05]  /*09a0*/  LEA.HI.X R3, R0, UR5, RZ, 0x2, P0 ;  /* 0x0000000500037c11 */ /* 0x001fca00080f14ff */
[----:B------:R-:W-:Y:S01]  /*09b0*/  STG.E desc[UR12][R2.64], R19 ;  /* 0x0000001302007986 */ /* 0x000fe2000c10190c */
[----:B------:R-:W-:Y:S05]  /*09c0*/  EXIT ;  /* 0x000000000000794d */ /* 0x000fea0003800000 */
.L_x_9:
[----:B------:R-:W-:-:S00]  /*09d0*/  BRA `(.L_x_9) ;  /* 0xfffffffc00fc7947 */ /* 0x000fc0000383ffff */
[----:B------:R-:W-:-:S00]  /*09e0*/  NOP ;  /* 0x0000000000007918 */ /* 0x000fc00000000000 */
        /* <DEDUP_REMOVED lines=9> */
.L_x_10:


//--------------------- .nv.shared._Z16mat_vec_multiplyPKfS0_Pfmm --------------------------
	.section	.nv.shared._Z16mat_vec_multiplyPKfS0_Pfmm,"aw",@nobits
	.sectionflags	@""
	.align	16
	.zero		1024


//--------------------- .nv.shared.reserved.0     --------------------------
	.section	.nv.shared.reserved.0,"aw",@nobits
	.weak		__nv_reservedSMEM_offset_0_alias
	.size		__nv_reservedSMEM_offset_0_alias, 0, 64
	.other		__nv_reservedSMEM_offset_0_alias,@"STO_CUDA_RESERVED_SHARED STV_DEFAULT"
__nv_reservedSMEM_offset_0_alias:
	.zero		0
	.zero		64


//--------------------- .nv.constant0._Z16mat_vec_multiplyPKfS0_Pfmm --------------------------
	.section	.nv.constant0._Z16mat_vec_multiplyPKfS0_Pfmm,"a",@progbits
	.sectionflags	@""
	.align	4
.nv.constant0._Z16mat_vec_multiplyPKfS0_Pfmm:
	.zero		936


//--------------------- SYMBOLS --------------------------

	.type		.nv.reservedSmem.offset0,@object
	.size		.nv.reservedSmem.offset0,0x4
	.type		.nv.reservedSmem.cap,@object
	.size		.nv.reservedSmem.cap,0x4
